	.headerflags	@"EF_CUDA_TEXMODE_UNIFIED EF_CUDA_64BIT_ADDRESS EF_CUDA_ACCELERATORS EF_CUDA_SM90 EF_CUDA_VIRTUAL_SM(EF_CUDA_SM90)"
	.elftype	@"ET_EXEC"


//--------------------- .nv.info                  --------------------------
	.section	.nv.info,"",@"SHT_CUDA_INFO"
	.align	4


	//----- nvinfo : EIATTR_REGCOUNT
	.align		4
        /*0000*/ 	.byte	0x04, 0x2f
        /*0002*/ 	.short	(.L_3 - .L_2)
	.align		4
.L_2:
        /*0004*/ 	.word	index@(triton_poi_fused__native_batch_norm_legit_no_training_relu_24)
        /*0008*/ 	.word	0x0000001d


	//----- nvinfo : EIATTR_MIN_STACK_SIZE
	.align		4
.L_3:
        /*000c*/ 	.byte	0x04, 0x12
        /*000e*/ 	.short	(.L_5 - .L_4)
	.align		4
.L_4:
        /*0010*/ 	.word	index@(triton_poi_fused__native_batch_norm_legit_no_training_relu_24)
        /*0014*/ 	.word	0x00000000


	//----- nvinfo : EIATTR_FRAME_SIZE
	.align		4
.L_5:
        /*0018*/ 	.byte	0x04, 0x11
        /*001a*/ 	.short	(.L_7 - .L_6)
	.align		4
.L_6:
        /*001c*/ 	.word	index@(triton_poi_fused__native_batch_norm_legit_no_training_relu_24)
        /*0020*/ 	.word	0x00000000


	//----- nvinfo : EIATTR_MIN_STACK_SIZE
	.align		4
.L_7:
        /*0024*/ 	.byte	0x04, 0x12
        /*0026*/ 	.short	(.L_9 - .L_8)
	.align		4
.L_8:
        /*0028*/ 	.word	index@(triton_poi_fused__native_batch_norm_legit_no_training_relu_24)
        /*002c*/ 	.word	0x00000000
.L_9:


//--------------------- .nv.info.triton_poi_fused__native_batch_norm_legit_no_training_relu_24 --------------------------
	.section	.nv.info.triton_poi_fused__native_batch_norm_legit_no_training_relu_24,"",@"SHT_CUDA_INFO"
	.sectionflags	@""
	.align	4


	//----- nvinfo : EIATTR_CUDA_API_VERSION
	.align		4
        /*0000*/ 	.byte	0x04, 0x37
        /*0002*/ 	.short	(.L_11 - .L_10)
.L_10:
        /*0004*/ 	.word	0x0000007c


	//----- nvinfo : EIATTR_KPARAM_INFO
	.align		4
.L_11:
        /*0008*/ 	.byte	0x04, 0x17
        /*000a*/ 	.short	(.L_13 - .L_12)
.L_12:
        /*000c*/ 	.word	0x00000000
        /*0010*/ 	.short	0x0006
        /*0012*/ 	.short	0x0030
        /*0014*/ 	.byte	0x00, 0xf0, 0x11, 0x00


	//----- nvinfo : EIATTR_KPARAM_INFO
	.align		4
.L_13:
        /*0018*/ 	.byte	0x04, 0x17
        /*001a*/ 	.short	(.L_15 - .L_14)
.L_14:
        /*001c*/ 	.word	0x00000000
        /*0020*/ 	.short	0x0005
        /*0022*/ 	.short	0x0028
        /*0024*/ 	.byte	0x00, 0xf4, 0x21, 0x00


	//----- nvinfo : EIATTR_KPARAM_INFO
	.align		4
.L_15:
        /*0028*/ 	.byte	0x04, 0x17
        /*002a*/ 	.short	(.L_17 - .L_16)
.L_16:
        /*002c*/ 	.word	0x00000000
        /*0030*/ 	.short	0x0004
        /*0032*/ 	.short	0x0020
        /*0034*/ 	.byte	0x00, 0xf4, 0x21, 0x00


	//----- nvinfo : EIATTR_KPARAM_INFO
	.align		4
.L_17:
        /*0038*/ 	.byte	0x04, 0x17
        /*003a*/ 	.short	(.L_19 - .L_18)
.L_18:
        /*003c*/ 	.word	0x00000000
        /*0040*/ 	.short	0x0003
        /*0042*/ 	.short	0x0018
        /*0044*/ 	.byte	0x00, 0xf4, 0x21, 0x00


	//----- nvinfo : EIATTR_KPARAM_INFO
	.align		4
.L_19:
        /*0048*/ 	.byte	0x04, 0x17
        /*004a*/ 	.short	(.L_21 - .L_20)
.L_20:
        /*004c*/ 	.word	0x00000000
        /*0050*/ 	.short	0x0002
        /*0052*/ 	.short	0x0010
        /*0054*/ 	.byte	0x00, 0xf4, 0x21, 0x00


	//----- nvinfo : EIATTR_KPARAM_INFO
	.align		4
.L_21:
        /*0058*/ 	.byte	0x04, 0x17
        /*005a*/ 	.short	(.L_23 - .L_22)
.L_22:
        /*005c*/ 	.word	0x00000000
        /*0060*/ 	.short	0x0001
        /*0062*/ 	.short	0x0008
        /*0064*/ 	.byte	0x00, 0xf4, 0x21, 0x00


	//----- nvinfo : EIATTR_KPARAM_INFO
	.align		4
.L_23:
        /*0068*/ 	.byte	0x04, 0x17
        /*006a*/ 	.short	(.L_25 - .L_24)
.L_24:
        /*006c*/ 	.word	0x00000000
        /*0070*/ 	.short	0x0000
        /*0072*/ 	.short	0x0000
        /*0074*/ 	.byte	0x00, 0xf4, 0x21, 0x00


	//----- nvinfo : EIATTR_SPARSE_MMA_MASK
	.align		4
.L_25:
        /*0078*/ 	.byte	0x03, 0x50
        /*007a*/ 	.short	0x0000


	//----- nvinfo : EIATTR_MAXREG_COUNT
	.align		4
        /*007c*/ 	.byte	0x03, 0x1b
        /*007e*/ 	.short	0x00ff


	//----- nvinfo : EIATTR_EXIT_INSTR_OFFSETS
	.align		4
        /*0080*/ 	.byte	0x04, 0x1c
        /*0082*/ 	.short	(.L_27 - .L_26)


	//   ....[0]....
.L_26:
        /*0084*/ 	.word	0x000005b0


	//----- nvinfo : EIATTR_REQNTID
	.align		4
.L_27:
        /*0088*/ 	.byte	0x04, 0x10
        /*008a*/ 	.short	(.L_29 - .L_28)
.L_28:
        /*008c*/ 	.word	0x00000080
        /*0090*/ 	.word	0x00000001
        /*0094*/ 	.word	0x00000001


	//----- nvinfo : EIATTR_CBANK_PARAM_SIZE
	.align		4
.L_29:
        /*0098*/ 	.byte	0x03, 0x19
        /*009a*/ 	.short	0x0034


	//----- nvinfo : EIATTR_PARAM_CBANK
	.align		4
        /*009c*/ 	.byte	0x04, 0x0a
        /*009e*/ 	.short	(.L_31 - .L_30)
	.align		4
.L_30:
        /*00a0*/ 	.word	index@(.nv.constant0.triton_poi_fused__native_batch_norm_legit_no_training_relu_24)
        /*00a4*/ 	.short	0x0210
        /*00a6*/ 	.short	0x0034


	//----- nvinfo : EIATTR_SW_WAR
	.align		4
.L_31:
        /*00a8*/ 	.byte	0x04, 0x36
        /*00aa*/ 	.short	(.L_33 - .L_32)
.L_32:
        /*00ac*/ 	.word	0x00000008
.L_33:


//--------------------- .nv.callgraph             --------------------------
	.section	.nv.callgraph,"",@"SHT_CUDA_CALLGRAPH"
	.align	4
	.sectionentsize	8
	.align		4
        /*0000*/ 	.word	0x00000000
	.align		4
        /*0004*/ 	.word	0xffffffff
	.align		4
        /*0008*/ 	.word	0x00000000
	.align		4
        /*000c*/ 	.word	0xfffffffe
	.align		4
        /*0010*/ 	.word	0x00000000
	.align		4
        /*0014*/ 	.word	0xfffffffd
	.align		4
        /*0018*/ 	.word	0x00000000
	.align		4
        /*001c*/ 	.word	0xfffffffc


//--------------------- .nv.constant4             --------------------------
	.section	.nv.constant4,"a",@progbits
	.align	8
	.align		8
.nv.constant4:
        /*0000*/ 	.dword	_$_str
	.align		8
        /*0008*/ 	.dword	_$_str_$_2


//--------------------- .text.triton_poi_fused__native_batch_norm_legit_no_training_relu_24 --------------------------
	.section	.text.triton_poi_fused__native_batch_norm_legit_no_training_relu_24,"ax",@progbits
	.align	128
        .global         triton_poi_fused__native_batch_norm_legit_no_training_relu_24
        .type           triton_poi_fused__native_batch_norm_legit_no_training_relu_24,@function
        .size           triton_poi_fused__native_batch_norm_legit_no_training_relu_24,(.L_x_1 - triton_poi_fused__native_batch_norm_legit_no_training_relu_24)
        .other          triton_poi_fused__native_batch_norm_legit_no_training_relu_24,@"STO_CUDA_ENTRY STV_DEFAULT"
triton_poi_fused__native_batch_norm_legit_no_training_relu_24:
.text.triton_poi_fused__native_batch_norm_legit_no_training_relu_24:
[----:B------:R-:W-:Y:S01]  /*0000*/  LDC R1, c[0x0][0x28] ;  /* 0x00000a00ff017b82 */ /* 0x000fe20000000800 */
[----:B------:R-:W1:Y:S07]  /*0010*/  S2R R0, SR_TID.X ;  /* 0x0000000000007919 */ /* 0x000e6e0000002100 */
[----:B------:R-:W2:Y:S01]  /*0020*/  LDC.64 R20, c[0x0][0x220] ;  /* 0x00008800ff147b82 */ /* 0x000ea20000000a00 */
[----:B------:R-:W-:Y:S01]  /*0030*/  ULDC.64 UR4, c[0x0][0x208] ;  /* 0x0000820000047ab9 */ /* 0x000fe20000000a00 */
[----:B------:R-:W3:Y:S06]  /*0040*/  S2R R5, SR_CTAID.X ;  /* 0x0000000000057919 */ /* 0x000eec0000002500 */
[----:B------:R-:W4:Y:S08]  /*0050*/  LDC.64 R12, c[0x0][0x210] ;  /* 0x00008400ff0c7b82 */ /* 0x000f300000000a00 */
[----:B------:R-:W5:Y:S08]  /*0060*/  LDC.64 R16, c[0x0][0x218] ;  /* 0x00008600ff107b82 */ /* 0x000f700000000a00 */
[----:B------:R-:W5:Y:S01]  /*0070*/  LDC.64 R8, c[0x0][0x228] ;  /* 0x00008a00ff087b82 */ /* 0x000f620000000a00 */
[----:B-1----:R-:W-:-:S02]  /*0080*/  SHF.L.U32 R0, R0, 0x2, RZ ;  /* 0x0000000200007819 */ /* 0x002fc400000006ff */
[----:B---3--:R-:W-:Y:S02]  /*0090*/  SHF.R.S32.HI R3, RZ, 0x16, R5 ;  /* 0x00000016ff037819 */ /* 0x008fe40000011405 */
[----:B------:R-:W-:Y:S02]  /*00a0*/  LOP3.LUT R0, R0, 0x1fc, RZ, 0xc0, !PT ;  /* 0x000001fc00007812 */ /* 0x000fe400078ec0ff */
[----:B------:R-:W-:Y:S02]  /*00b0*/  SGXT R3, R3, 0x1 ;  /* 0x000000010303781a */ /* 0x000fe40000000200 */
[----:B------:R-:W-:Y:S02]  /*00c0*/  LEA R0, R5, R0, 0x9 ;  /* 0x0000000005007211 */ /* 0x000fe400078e48ff */
[----:B------:R-:W1:Y:S02]  /*00d0*/  LDC.64 R4, c[0x0][0x230] ;  /* 0x00008c00ff047b82 */ /* 0x000e640000000a00 */
[----:B------:R-:W-:-:S04]  /*00e0*/  LEA.HI R3, R3, R0, RZ, 0x6 ;  /* 0x0000000003037211 */ /* 0x000fc800078f30ff */
[----:B------:R-:W-:-:S04]  /*00f0*/  LOP3.LUT R3, R3, 0xffffffc0, RZ, 0xc0, !PT ;  /* 0xffffffc003037812 */ /* 0x000fc800078ec0ff */
[----:B------:R-:W-:-:S05]  /*0100*/  IADD3 R2, R0, -R3, RZ ;  /* 0x8000000300027210 */ /* 0x000fca0007ffe0ff */
[----:B--2---:R-:W-:-:S06]  /*0110*/  IMAD.WIDE R20, R2, 0x4, R20 ;  /* 0x0000000402147825 */ /* 0x004fcc00078e0214 */
[----:B------:R-:W2:Y:S01]  /*0120*/  LDG.E.EL.128 R20, desc[UR4][R20.64] ;  /* 0x0000000414147981 */ /* 0x000ea2000c2e1d00 */
[----:B----4-:R-:W-:-:S04]  /*0130*/  IMAD.WIDE R12, R0, 0x4, R12 ;  /* 0x00000004000c7825 */ /* 0x010fc800078e020c */
[C---:B-----5:R-:W-:Y:S02]  /*0140*/  IMAD.WIDE R16, R2.reuse, 0x4, R16 ;  /* 0x0000000402107825 */ /* 0x060fe400078e0210 */
[----:B------:R-:W3:Y:S04]  /*0150*/  LDG.E.128 R12, desc[UR4][R12.64] ;  /* 0x000000040c0c7981 */ /* 0x000ee8000c1e1d00 */
[----:B------:R-:W3:Y:S01]  /*0160*/  LDG.E.EL.128 R16, desc[UR4][R16.64] ;  /* 0x0000000410107981 */ /* 0x000ee2000c2e1d00 */
[----:B0-----:R-:W-:-:S04]  /*0170*/  IMAD.WIDE R8, R2, 0x4, R8 ;  /* 0x0000000402087825 */ /* 0x001fc800078e0208 */
[----:B-1----:R-:W-:Y:S02]  /*0180*/  IMAD.WIDE R4, R2, 0x4, R4 ;  /* 0x0000000402047825 */ /* 0x002fe400078e0204 */
[----:B------:R-:W4:Y:S04]  /*0190*/  LDG.E.EL.128 R8, desc[UR4][R8.64] ;  /* 0x0000000408087981 */ /* 0x000f28000c2e1d00 */
[----:B------:R-:W4:Y:S01]  /*01a0*/  LDG.E.EL.128 R4, desc[UR4][R4.64] ;  /* 0x0000000404047981 */ /* 0x000f22000c2e1d00 */
[----:B--2---:R-:W-:Y:S01]  /*01b0*/  FADD R22, R22, 9.9999997473787516356e-06 ;  /* 0x3727c5ac16167421 */ /* 0x004fe20000000000 */
[----:B------:R-:W-:Y:S01]  /*01c0*/  FADD R23, R23, 9.9999997473787516356e-06 ;  /* 0x3727c5ac17177421 */ /* 0x000fe20000000000 */
[----:B------:R-:W-:Y:S01]  /*01d0*/  FADD R2, R20, 9.9999997473787516356e-06 ;  /* 0x3727c5ac14027421 */ /* 0x000fe20000000000 */
[----:B------:R-:W-:Y:S01]  /*01e0*/  FADD R21, R21, 9.9999997473787516356e-06 ;  /* 0x3727c5ac15157421 */ /* 0x000fe20000000000 */
[----:B------:R-:W0:Y:S01]  /*01f0*/  MUFU.SQRT R24, R22 ;  /* 0x0000001600187308 */ /* 0x000e220000002000 */
[----:B------:R-:W-:Y:S01]  /*0200*/  HFMA2.MMA R20, -RZ, RZ, 1.625, 0 ;  /* 0x3e800000ff147435 */ /* 0x000fe200000001ff */
[----:B---3--:R-:W-:-:S06]  /*0210*/  FADD R12, R12, -R16 ;  /* 0x800000100c0c7221 */ /* 0x008fcc0000000000 */
[----:B------:R-:W1:Y:S01]  /*0220*/  MUFU.SQRT R23, R23 ;  /* 0x0000001700177308 */ /* 0x000e620000002000 */
[----:B------:R-:W-:Y:S01]  /*0230*/  FADD R13, R13, -R17 ;  /* 0x800000110d0d7221 */ /* 0x000fe20000000000 */
[----:B------:R-:W-:Y:S01]  /*0240*/  FADD R14, R14, -R18 ;  /* 0x800000120e0e7221 */ /* 0x000fe20000000000 */
[----:B------:R-:W-:Y:S01]  /*0250*/  FADD R18, R15, -R19 ;  /* 0x800000130f127221 */ /* 0x000fe20000000000 */
[----:B0-----:R-:W-:-:S04]  /*0260*/  FSETP.GT.AND P6, PT, R24, 8.50705917302346158658e+37, PT ;  /* 0x7e8000001800780b */ /* 0x001fc80003fc4000 */
[----:B------:R0:W2:Y:S01]  /*0270*/  MUFU.SQRT R25, R2 ;  /* 0x0000000200197308 */ /* 0x0000a20000002000 */
[----:B------:R-:W-:Y:S02]  /*0280*/  FSETP.GEU.AND P1, PT, R24, 1.175494350822287508e-38, PT ;  /* 0x008000001800780b */ /* 0x000fe40003f2e000 */
[----:B-1----:R-:W-:-:S05]  /*0290*/  FSETP.GT.AND P5, PT, R23, 8.50705917302346158658e+37, PT ;  /* 0x7e8000001700780b */ /* 0x002fca0003fa4000 */
[----:B------:R1:W3:Y:S01]  /*02a0*/  MUFU.SQRT R26, R21 ;  /* 0x00000015001a7308 */ /* 0x0002e20000002000 */
[----:B------:R-:W-:Y:S01]  /*02b0*/  FSETP.GEU.AND P2, PT, R23, 1.175494350822287508e-38, PT ;  /* 0x008000001700780b */ /* 0x000fe20003f4e000 */
[----:B0-----:R-:W0:Y:S01]  /*02c0*/  LDC.64 R2, c[0x0][0x238] ;  /* 0x00008e00ff027b82 */ /* 0x001e220000000a00 */
[----:B------:R-:W-:Y:S01]  /*02d0*/  FSEL R16, R20, 1, P5 ;  /* 0x3f80000014107808 */ /* 0x000fe20002800000 */
[----:B------:R-:W-:Y:S01]  /*02e0*/  @P6 FMUL R24, R24, 0.25 ;  /* 0x3e80000018186820 */ /* 0x000fe20000400000 */
[----:B--2---:R-:W-:-:S03]  /*02f0*/  FSETP.GT.AND P3, PT, R25, 8.50705917302346158658e+37, PT ;  /* 0x7e8000001900780b */ /* 0x004fc60003f64000 */
[----:B------:R-:W-:Y:S01]  /*0300*/  @!P1 FMUL R24, R24, 16777216 ;  /* 0x4b80000018189820 */ /* 0x000fe20000400000 */
[----:B-1----:R-:W-:Y:S02]  /*0310*/  FSEL R21, R20, 1, P6 ;  /* 0x3f80000014157808 */ /* 0x002fe40003000000 */
[----:B------:R-:W-:Y:S01]  /*0320*/  FSETP.GEU.AND P6, PT, R25, 1.175494350822287508e-38, PT ;  /* 0x008000001900780b */ /* 0x000fe20003fce000 */
[----:B------:R-:W-:Y:S02]  /*0330*/  @P5 FMUL R23, R23, 0.25 ;  /* 0x3e80000017175820 */ /* 0x000fe40000400000 */
[----:B------:R-:W1:Y:S01]  /*0340*/  MUFU.RCP R24, R24 ;  /* 0x0000001800187308 */ /* 0x000e620000001000 */
[C---:B---3--:R-:W-:Y:S01]  /*0350*/  FSETP.GT.AND P4, PT, R26.reuse, 8.50705917302346158658e+37, PT ;  /* 0x7e8000001a00780b */ /* 0x048fe20003f84000 */
[----:B------:R-:W-:Y:S01]  /*0360*/  @!P2 FMUL R23, R23, 16777216 ;  /* 0x4b8000001717a820 */ /* 0x000fe20000400000 */
[----:B------:R-:W-:Y:S01]  /*0370*/  FSETP.GEU.AND P0, PT, R26, 1.175494350822287508e-38, PT ;  /* 0x008000001a00780b */ /* 0x000fe20003f0e000 */
[----:B------:R-:W-:Y:S01]  /*0380*/  @!P2 FMUL R16, R16, 16777216 ;  /* 0x4b8000001010a820 */ /* 0x000fe20000400000 */
[C---:B------:R-:W-:Y:S01]  /*0390*/  FSEL R17, R20.reuse, 1, P4 ;  /* 0x3f80000014117808 */ /* 0x040fe20002000000 */
[----:B------:R-:W-:Y:S01]  /*03a0*/  @P3 FMUL R25, R25, 0.25 ;  /* 0x3e80000019193820 */ /* 0x000fe20000400000 */
[----:B------:R-:W-:Y:S01]  /*03b0*/  FSEL R20, R20, 1, P3 ;  /* 0x3f80000014147808 */ /* 0x000fe20001800000 */
[----:B------:R-:W2:Y:S01]  /*03c0*/  MUFU.RCP R23, R23 ;  /* 0x0000001700177308 */ /* 0x000ea20000001000 */
[----:B------:R-:W-:Y:S01]  /*03d0*/  @!P1 FMUL R21, R21, 16777216 ;  /* 0x4b80000015159820 */ /* 0x000fe20000400000 */
[----:B------:R-:W-:-:S02]  /*03e0*/  @!P6 FMUL R25, R25, 16777216 ;  /* 0x4b8000001919e820 */ /* 0x000fc40000400000 */
[----:B------:R-:W-:Y:S01]  /*03f0*/  @!P6 FMUL R20, R20, 16777216 ;  /* 0x4b8000001414e820 */ /* 0x000fe20000400000 */
[----:B0-----:R-:W-:-:S04]  /*0400*/  IMAD.WIDE R2, R0, 0x4, R2 ;  /* 0x0000000400027825 */ /* 0x001fc800078e0202 */
[----:B------:R-:W-:Y:S01]  /*0410*/  @P4 FMUL R26, R26, 0.25 ;  /* 0x3e8000001a1a4820 */ /* 0x000fe20000400000 */
[----:B-1----:R-:W-:Y:S01]  /*0420*/  FMUL R21, R24, R21 ;  /* 0x0000001518157220 */ /* 0x002fe20000400000 */
[----:B------:R-:W0:Y:S01]  /*0430*/  MUFU.RCP R25, R25 ;  /* 0x0000001900197308 */ /* 0x000e220000001000 */
[----:B------:R-:W-:Y:S01]  /*0440*/  @!P0 FMUL R17, R17, 16777216 ;  /* 0x4b80000011118820 */ /* 0x000fe20000400000 */
[----:B------:R-:W-:Y:S01]  /*0450*/  @!P0 FMUL R26, R26, 16777216 ;  /* 0x4b8000001a1a8820 */ /* 0x000fe20000400000 */
[----:B------:R-:W-:Y:S01]  /*0460*/  FMUL R21, R21, R14 ;  /* 0x0000000e15157220 */ /* 0x000fe20000400000 */
[----:B--2---:R-:W-:-:S04]  /*0470*/  FMUL R23, R23, R16 ;  /* 0x0000001017177220 */ /* 0x004fc80000400000 */
[----:B------:R-:W1:Y:S01]  /*0480*/  MUFU.RCP R22, R26 ;  /* 0x0000001a00167308 */ /* 0x000e620000001000 */
[----:B----4-:R-:W-:Y:S01]  /*0490*/  FFMA R6, R10, R21, R6 ;  /* 0x000000150a067223 */ /* 0x010fe20000000006 */
[----:B------:R-:W-:-:S04]  /*04a0*/  FMUL R18, R23, R18 ;  /* 0x0000001217127220 */ /* 0x000fc80000400000 */
[C---:B------:R-:W-:Y:S01]  /*04b0*/  FSETP.GEU.AND P1, PT, R6.reuse, RZ, PT ;  /* 0x000000ff0600720b */ /* 0x040fe20003f2e000 */
[----:B0-----:R-:W-:Y:S01]  /*04c0*/  FMUL R25, R25, R20 ;  /* 0x0000001419197220 */ /* 0x001fe20000400000 */
[----:B------:R-:W-:Y:S02]  /*04d0*/  FFMA R7, R11, R18, R7 ;  /* 0x000000120b077223 */ /* 0x000fe40000000007 */
[----:B------:R-:W-:Y:S01]  /*04e0*/  SEL R6, R6, RZ, P1 ;  /* 0x000000ff06067207 */ /* 0x000fe20000800000 */
[----:B------:R-:W-:Y:S02]  /*04f0*/  FMUL R25, R25, R12 ;  /* 0x0000000c19197220 */ /* 0x000fe40000400000 */
[C---:B------:R-:W-:Y:S01]  /*0500*/  FSETP.GEU.AND P0, PT, R7.reuse, RZ, PT ;  /* 0x000000ff0700720b */ /* 0x040fe20003f0e000 */
[----:B-1----:R-:W-:Y:S01]  /*0510*/  FMUL R22, R22, R17 ;  /* 0x0000001116167220 */ /* 0x002fe20000400000 */
[----:B------:R-:W-:Y:S02]  /*0520*/  FFMA R4, R8, R25, R4 ;  /* 0x0000001908047223 */ /* 0x000fe40000000004 */
[----:B------:R-:W-:Y:S01]  /*0530*/  SEL R7, R7, RZ, P0 ;  /* 0x000000ff07077207 */ /* 0x000fe20000000000 */
[----:B------:R-:W-:-:S02]  /*0540*/  FMUL R22, R22, R13 ;  /* 0x0000000d16167220 */ /* 0x000fc40000400000 */
[C---:B------:R-:W-:Y:S02]  /*0550*/  FSETP.GEU.AND P3, PT, R4.reuse, RZ, PT ;  /* 0x000000ff0400720b */ /* 0x040fe40003f6e000 */
[----:B------:R-:W-:Y:S02]  /*0560*/  FFMA R5, R9, R22, R5 ;  /* 0x0000001609057223 */ /* 0x000fe40000000005 */
[----:B------:R-:W-:-:S03]  /*0570*/  SEL R4, R4, RZ, P3 ;  /* 0x000000ff04047207 */ /* 0x000fc60001800000 */
[----:B------:R-:W-:-:S04]  /*0580*/  FSETP.GEU.AND P2, PT, R5, RZ, PT ;  /* 0x000000ff0500720b */ /* 0x000fc80003f4e000 */
[----:B------:R-:W-:-:S05]  /*0590*/  SEL R5, R5, RZ, P2 ;  /* 0x000000ff05057207 */ /* 0x000fca0001000000 */
[----:B------:R-:W-:Y:S01]  /*05a0*/  STG.E.128 desc[UR4][R2.64], R4 ;  /* 0x0000000402007986 */ /* 0x000fe2000c101d04 */
[----:B------:R-:W-:Y:S05]  /*05b0*/  EXIT ;  /* 0x000000000000794d */ /* 0x000fea0003800000 */
.L_x_0:
[----:B------:R-:W-:-:S00]  /*05c0*/  BRA `(.L_x_0) ;  /* 0xfffffffc00fc7947 */ /* 0x000fc0000383ffff */
[----:B------:R-:W-:-:S00]  /*05d0*/  NOP ;  /* 0x0000000000007918 */ /* 0x000fc00000000000 */
        /* <DEDUP_REMOVED lines=10> */
.L_x_1:


//--------------------- .nv.global.init           --------------------------
	.section	.nv.global.init,"aw",@progbits
.nv.global.init:
	.type		_$_str,@object
	.size		_$_str,(_$_str_$_2 - _$_str)
_$_str:
        /*0000*/ 	.byte	0x5f, 0x5f, 0x43, 0x55, 0x44, 0x41, 0x5f, 0x46, 0x54, 0x5a, 0x00
	.type		_$_str_$_2,@object
	.size		_$_str_$_2,(.L_1 - _$_str_$_2)
_$_str_$_2:
        /*000b*/ 	.byte	0x5f, 0x5f, 0x43, 0x55, 0x44, 0x41, 0x5f, 0x50, 0x52, 0x45, 0x43, 0x5f, 0x53, 0x51, 0x52, 0x54
        /*001b*/ 	.byte	0x00
.L_1:


//--------------------- .nv.constant0.triton_poi_fused__native_batch_norm_legit_no_training_relu_24 --------------------------
	.section	.nv.constant0.triton_poi_fused__native_batch_norm_legit_no_training_relu_24,"a",@progbits
	.sectionflags	@""
	.align	4
.nv.constant0.triton_poi_fused__native_batch_norm_legit_no_training_relu_24:
	.zero		580
